//
// Generated by NVIDIA NVVM Compiler
//
// Compiler Build ID: CL-36424714
// Cuda compilation tools, release 13.0, V13.0.88
// Based on NVVM 20.0.0
//

.version 9.0
.target sm_100
.address_size 64

	// .globl	_Z6vecAddPiS_S_m
.extern .shared .align 16 .b8 v0tmp[];

.visible .entry _Z6vecAddPiS_S_m(
	.param .u64 .ptr .align 1 _Z6vecAddPiS_S_m_param_0,
	.param .u64 .ptr .align 1 _Z6vecAddPiS_S_m_param_1,
	.param .u64 .ptr .align 1 _Z6vecAddPiS_S_m_param_2,
	.param .u64 _Z6vecAddPiS_S_m_param_3
)
{
	.reg .pred 	%p<2>;
	.reg .b32 	%r<40>;
	.reg .b64 	%rd<13>;

	ld.param.u64 	%rd2, [_Z6vecAddPiS_S_m_param_0];
	ld.param.u64 	%rd3, [_Z6vecAddPiS_S_m_param_1];
	ld.param.u64 	%rd4, [_Z6vecAddPiS_S_m_param_2];
	ld.param.u64 	%rd5, [_Z6vecAddPiS_S_m_param_3];
	mov.u32 	%r1, %ctaid.x;
	mov.u32 	%r2, %ntid.x;
	mov.u32 	%r3, %tid.x;
	mad.lo.s32 	%r4, %r1, %r2, %r3;
	cvt.u64.u32 	%rd1, %r4;
	setp.le.u64 	%p1, %rd5, %rd1;
	@%p1 bra 	$L__BB0_2;
	cvt.u32.u64 	%r5, %rd1;
	cvta.to.global.u64 	%rd6, %rd3;
	cvta.to.global.u64 	%rd7, %rd4;
	cvta.to.global.u64 	%rd8, %rd2;
	shl.b64 	%rd9, %rd1, 2;
	add.s64 	%rd10, %rd8, %rd9;
	ld.global.u32 	%r6, [%rd10];
	shl.b32 	%r7, %r5, 2;
	mov.u32 	%r8, v0tmp;
	add.s32 	%r9, %r8, %r7;
	st.shared.u32 	[%r9], %r6;
	add.s64 	%rd11, %rd7, %rd9;
	mov.b32 	%r10, 0;
	st.global.u32 	[%rd11], %r10;
	add.s64 	%rd12, %rd6, %rd9;
	ld.global.u32 	%r11, [%rd12];
	add.s32 	%r12, %r11, %r6;
	st.global.u32 	[%rd11], %r12;
	ld.global.u32 	%r13, [%rd12];
	add.s32 	%r14, %r13, %r6;
	add.s32 	%r15, %r14, %r12;
	st.global.u32 	[%rd11], %r15;
	ld.global.u32 	%r16, [%rd12];
	add.s32 	%r17, %r16, %r6;
	add.s32 	%r18, %r17, %r15;
	st.global.u32 	[%rd11], %r18;
	ld.global.u32 	%r19, [%rd12];
	add.s32 	%r20, %r19, %r6;
	add.s32 	%r21, %r20, %r18;
	st.global.u32 	[%rd11], %r21;
	ld.global.u32 	%r22, [%rd12];
	add.s32 	%r23, %r22, %r6;
	add.s32 	%r24, %r23, %r21;
	st.global.u32 	[%rd11], %r24;
	ld.global.u32 	%r25, [%rd12];
	add.s32 	%r26, %r25, %r6;
	add.s32 	%r27, %r26, %r24;
	st.global.u32 	[%rd11], %r27;
	ld.global.u32 	%r28, [%rd12];
	add.s32 	%r29, %r28, %r6;
	add.s32 	%r30, %r29, %r27;
	st.global.u32 	[%rd11], %r30;
	ld.global.u32 	%r31, [%rd12];
	add.s32 	%r32, %r31, %r6;
	add.s32 	%r33, %r32, %r30;
	st.global.u32 	[%rd11], %r33;
	ld.global.u32 	%r34, [%rd12];
	add.s32 	%r35, %r34, %r6;
	add.s32 	%r36, %r35, %r33;
	st.global.u32 	[%rd11], %r36;
	ld.global.u32 	%r37, [%rd12];
	add.s32 	%r38, %r37, %r6;
	add.s32 	%r39, %r38, %r36;
	st.global.u32 	[%rd11], %r39;
$L__BB0_2:
	ret;

}


// ===== COMPILED SASS (sm_100) =====

	.target	sm_100

	.elftype	@"ET_EXEC"


//--------------------- .note.nv.tkinfo           --------------------------
	.section	.note.nv.tkinfo,"",@"SHT_NOTE"
	.sectionflags	@"SHF_NOTE_NV_TKINFO"
	.tkinfo
        /*0018*/ 	.word	0x00000002
        /*0030*/ 	.string	""
        /*0030*/ 	.string	"ptxas"
        /*0030*/ 	.string	"Cuda compilation tools, release 13.0, V13.0.88"
        /*0030*/ 	.string	"Build cuda_13.0.r13.0/compiler.36424714_0"
        /*0030*/ 	.string	"-arch sm_100 -m 64 "



//--------------------- .note.nv.cuinfo           --------------------------
	.section	.note.nv.cuinfo,"",@"SHT_NOTE"
	.sectionflags	@"SHF_NOTE_NV_CUINFO"
        /*0018*/ 	.short	0x0002
        /*001a*/ 	.short	0x0064
        /*001c*/ 	.short	0x0082
	.zero		2


//--------------------- .nv.info                  --------------------------
	.section	.nv.info,"",@"SHT_CUDA_INFO"
	.align	4


	//----- nvinfo : EIATTR_REGCOUNT
	.align		4
        /*0000*/ 	.byte	0x04, 0x2f
        /*0002*/ 	.short	(.L_1 - .L_0)
	.align		4
.L_0:
        /*0004*/ 	.word	index@(_Z6vecAddPiS_S_m)
        /*0008*/ 	.word	0x00000012


	//----- nvinfo : EIATTR_FRAME_SIZE
	.align		4
.L_1:
        /*000c*/ 	.byte	0x04, 0x11
        /*000e*/ 	.short	(.L_3 - .L_2)
	.align		4
.L_2:
        /*0010*/ 	.word	index@(_Z6vecAddPiS_S_m)
        /*0014*/ 	.word	0x00000000


	//----- nvinfo : EIATTR_MIN_STACK_SIZE
	.align		4
.L_3:
        /*0018*/ 	.byte	0x04, 0x12
        /*001a*/ 	.short	(.L_5 - .L_4)
	.align		4
.L_4:
        /*001c*/ 	.word	index@(_Z6vecAddPiS_S_m)
        /*0020*/ 	.word	0x00000000
.L_5:


//--------------------- .nv.compat                --------------------------
	.section	.nv.compat,"",@"SHT_CUDA_COMPAT_INFO"
	.align	4
        /*0000*/ 	.byte	0x02, 0x09, 0x00, 0x00, 0x02, 0x02, 0x01, 0x00, 0x02, 0x05, 0x05, 0x00, 0x03, 0x07, 0x01, 0x01
        /*0010*/ 	.byte	0x02, 0x03, 0x00, 0x00, 0x02, 0x06, 0x01, 0x00, 0x04, 0x0b, 0x08, 0x00, 0x09, 0x00, 0x00, 0x00
        /*0020*/ 	.byte	0x00, 0x00, 0x00, 0x00


//--------------------- .nv.info._Z6vecAddPiS_S_m --------------------------
	.section	.nv.info._Z6vecAddPiS_S_m,"",@"SHT_CUDA_INFO"
	.sectionflags	@""
	.align	4


	//----- nvinfo : EIATTR_CUDA_API_VERSION
	.align		4
        /*0000*/ 	.byte	0x04, 0x37
        /*0002*/ 	.short	(.L_7 - .L_6)
.L_6:
        /*0004*/ 	.word	0x00000082


	//----- nvinfo : EIATTR_KPARAM_INFO
	.align		4
.L_7:
        /*0008*/ 	.byte	0x04, 0x17
        /*000a*/ 	.short	(.L_9 - .L_8)
.L_8:
        /*000c*/ 	.word	0x00000000
        /*0010*/ 	.short	0x0003
        /*0012*/ 	.short	0x0018
        /*0014*/ 	.byte	0x00, 0xf0, 0x21, 0x00


	//----- nvinfo : EIATTR_KPARAM_INFO
	.align		4
.L_9:
        /*0018*/ 	.byte	0x04, 0x17
        /*001a*/ 	.short	(.L_11 - .L_10)
.L_10:
        /*001c*/ 	.word	0x00000000
        /*0020*/ 	.short	0x0002
        /*0022*/ 	.short	0x0010
        /*0024*/ 	.byte	0x00, 0xf5, 0x21, 0x00


	//----- nvinfo : EIATTR_KPARAM_INFO
	.align		4
.L_11:
        /*0028*/ 	.byte	0x04, 0x17
        /*002a*/ 	.short	(.L_13 - .L_12)
.L_12:
        /*002c*/ 	.word	0x00000000
        /*0030*/ 	.short	0x0001
        /*0032*/ 	.short	0x0008
        /*0034*/ 	.byte	0x00, 0xf5, 0x21, 0x00


	//----- nvinfo : EIATTR_KPARAM_INFO
	.align		4
.L_13:
        /*0038*/ 	.byte	0x04, 0x17
        /*003a*/ 	.short	(.L_15 - .L_14)
.L_14:
        /*003c*/ 	.word	0x00000000
        /*0040*/ 	.short	0x0000
        /*0042*/ 	.short	0x0000
        /*0044*/ 	.byte	0x00, 0xf5, 0x21, 0x00


	//----- nvinfo : EIATTR_SPARSE_MMA_MASK
	.align		4
.L_15:
        /*0048*/ 	.byte	0x03, 0x50
        /*004a*/ 	.short	0x0000


	//----- nvinfo : EIATTR_MAXREG_COUNT
	.align		4
        /*004c*/ 	.byte	0x03, 0x1b
        /*004e*/ 	.short	0x00ff


	//----- nvinfo : EIATTR_MERCURY_ISA_VERSION
	.align		4
        /*0050*/ 	.byte	0x03, 0x5f
        /*0052*/ 	.short	0x0101


	//----- nvinfo : EIATTR_VRC_CTA_INIT_COUNT
	.align		4
        /*0054*/ 	.byte	0x02, 0x4a
	.zero		1
	.zero		1


	//----- nvinfo : EIATTR_EXIT_INSTR_OFFSETS
	.align		4
        /*0058*/ 	.byte	0x04, 0x1c
        /*005a*/ 	.short	(.L_17 - .L_16)


	//   ....[0]....
.L_16:
        /*005c*/ 	.word	0x00000080


	//   ....[1]....
        /*0060*/ 	.word	0x00000390


	//----- nvinfo : EIATTR_CBANK_PARAM_SIZE
	.align		4
.L_17:
        /*0064*/ 	.byte	0x03, 0x19
        /*0066*/ 	.short	0x0020


	//----- nvinfo : EIATTR_PARAM_CBANK
	.align		4
        /*0068*/ 	.byte	0x04, 0x0a
        /*006a*/ 	.short	(.L_19 - .L_18)
	.align		4
.L_18:
        /*006c*/ 	.word	index@(.nv.constant0._Z6vecAddPiS_S_m)
        /*0070*/ 	.short	0x0380
        /*0072*/ 	.short	0x0020


	//----- nvinfo : EIATTR_SW_WAR
	.align		4
.L_19:
        /*0074*/ 	.byte	0x04, 0x36
        /*0076*/ 	.short	(.L_21 - .L_20)
.L_20:
        /*0078*/ 	.word	0x00000008
.L_21:


//--------------------- .nv.callgraph             --------------------------
	.section	.nv.callgraph,"",@"SHT_CUDA_CALLGRAPH"
	.align	4
	.sectionentsize	8
	.align		4
        /*0000*/ 	.word	0x00000000
	.align		4
        /*0004*/ 	.word	0xffffffff
	.align		4
        /*0008*/ 	.word	0x00000000
	.align		4
        /*000c*/ 	.word	0xfffffffe
	.align		4
        /*0010*/ 	.word	0x00000000
	.align		4
        /*0014*/ 	.word	0xfffffffd
	.align		4
        /*0018*/ 	.word	0x00000000
	.align		4
        /*001c*/ 	.word	0xfffffffc


//--------------------- .text._Z6vecAddPiS_S_m    --------------------------
	.section	.text._Z6vecAddPiS_S_m,"ax",@progbits
	.align	128
        .global         _Z6vecAddPiS_S_m
        .type           _Z6vecAddPiS_S_m,@function
        .size           _Z6vecAddPiS_S_m,(.L_x_1 - _Z6vecAddPiS_S_m)
        .other          _Z6vecAddPiS_S_m,@"STO_CUDA_ENTRY STV_DEFAULT"
_Z6vecAddPiS_S_m:
.text._Z6vecAddPiS_S_m:
[----:B------:R-:W-:Y:S01]  /*0000*/  LDC R1, c[0x0][0x37c] ;  /* 0x0000df00ff017b82 */ /* 0x000fe20000000800 */
[----:B------:R-:W0:Y:S07]  /*0010*/  S2R R3, SR_TID.X ;  /* 0x0000000000037919 */ /* 0x000e2e0000002100 */
[----:B------:R-:W0:Y:S01]  /*0020*/  S2UR UR4, SR_CTAID.X ;  /* 0x00000000000479c3 */ /* 0x000e220000002500 */
[----:B------:R-:W1:Y:S07]  /*0030*/  LDCU.64 UR6, c[0x0][0x398] ;  /* 0x00007300ff0677ac */ /* 0x000e6e0008000a00 */
[----:B------:R-:W0:Y:S02]  /*0040*/  LDC R0, c[0x0][0x360] ;  /* 0x0000d800ff007b82 */ /* 0x000e240000000800 */
[----:B0-----:R-:W-:-:S05]  /*0050*/  IMAD R0, R0, UR4, R3 ;  /* 0x0000000400007c24 */ /* 0x001fca000f8e0203 */
[----:B-1----:R-:W-:-:S04]  /*0060*/  ISETP.GE.U32.AND P0, PT, R0, UR6, PT ;  /* 0x0000000600007c0c */ /* 0x002fc8000bf06070 */
[----:B------:R-:W-:-:S13]  /*0070*/  ISETP.GE.U32.AND.EX P0, PT, RZ, UR7, PT, P0 ;  /* 0x00000007ff007c0c */ /* 0x000fda000bf06100 */
[----:B------:R-:W-:Y:S05]  /*0080*/  @P0 EXIT ;  /* 0x000000000000094d */ /* 0x000fea0003800000 */
[----:B------:R-:W0:Y:S01]  /*0090*/  LDCU.128 UR8, c[0x0][0x380] ;  /* 0x00007000ff0877ac */ /* 0x000e220008000c00 */
[----:B------:R-:W-:Y:S01]  /*00a0*/  IMAD.SHL.U32 R4, R0, 0x4, RZ ;  /* 0x0000000400047824 */ /* 0x000fe200078e00ff */
[----:B------:R-:W-:Y:S01]  /*00b0*/  SHF.R.U32.HI R5, RZ, 0x1e, R0 ;  /* 0x0000001eff057819 */ /* 0x000fe20000011600 */
[----:B------:R-:W1:Y:S01]  /*00c0*/  LDCU.64 UR4, c[0x0][0x390] ;  /* 0x00007200ff0477ac */ /* 0x000e620008000a00 */
[----:B------:R-:W2:Y:S02]  /*00d0*/  LDCU.64 UR6, c[0x0][0x358] ;  /* 0x00006b00ff0677ac */ /* 0x000ea40008000a00 */
[C---:B0-----:R-:W-:Y:S02]  /*00e0*/  IADD3 R6, P0, PT, R4.reuse, UR8, RZ ;  /* 0x0000000804067c10 */ /* 0x041fe4000ff1e0ff */
[C---:B-1----:R-:W-:Y:S02]  /*00f0*/  IADD3 R2, P1, PT, R4.reuse, UR4, RZ ;  /* 0x0000000404027c10 */ /* 0x042fe4000ff3e0ff */
[----:B------:R-:W-:-:S02]  /*0100*/  IADD3 R4, P2, PT, R4, UR10, RZ ;  /* 0x0000000a04047c10 */ /* 0x000fc4000ff5e0ff */
[C---:B------:R-:W-:Y:S02]  /*0110*/  IADD3.X R7, PT, PT, R5.reuse, UR9, RZ, P0, !PT ;  /* 0x0000000905077c10 */ /* 0x040fe400087fe4ff */
[C---:B------:R-:W-:Y:S02]  /*0120*/  IADD3.X R3, PT, PT, R5.reuse, UR5, RZ, P1, !PT ;  /* 0x0000000505037c10 */ /* 0x040fe40008ffe4ff */
[----:B------:R-:W-:Y:S01]  /*0130*/  IADD3.X R5, PT, PT, R5, UR11, RZ, P2, !PT ;  /* 0x0000000b05057c10 */ /* 0x000fe200097fe4ff */
[----:B--2---:R-:W2:Y:S04]  /*0140*/  LDG.E R6, desc[UR6][R6.64] ;  /* 0x0000000606067981 */ /* 0x004ea8000c1e1900 */
[----:B------:R-:W-:Y:S04]  /*0150*/  STG.E desc[UR6][R2.64], RZ ;  /* 0x000000ff02007986 */ /* 0x000fe8000c101906 */
[----:B------:R-:W2:Y:S02]  /*0160*/  LDG.E R9, desc[UR6][R4.64] ;  /* 0x0000000604097981 */ /* 0x000ea4000c1e1900 */
[----:B--2---:R-:W-:-:S05]  /*0170*/  IMAD.IADD R9, R6, 0x1, R9 ;  /* 0x0000000106097824 */ /* 0x004fca00078e0209 */
[----:B------:R0:W-:Y:S04]  /*0180*/  STG.E desc[UR6][R2.64], R9 ;  /* 0x0000000902007986 */ /* 0x0001e8000c101906 */
[----:B------:R-:W2:Y:S02]  /*0190*/  LDG.E R8, desc[UR6][R4.64] ;  /* 0x0000000604087981 */ /* 0x000ea4000c1e1900 */
[----:B--2---:R-:W-:-:S05]  /*01a0*/  IADD3 R11, PT, PT, R9, R8, R6 ;  /* 0x00000008090b7210 */ /* 0x004fca0007ffe006 */
[----:B------:R1:W-:Y:S04]  /*01b0*/  STG.E desc[UR6][R2.64], R11 ;  /* 0x0000000b02007986 */ /* 0x0003e8000c101906 */
[----:B------:R-:W2:Y:S02]  /*01c0*/  LDG.E R8, desc[UR6][R4.64] ;  /* 0x0000000604087981 */ /* 0x000ea4000c1e1900 */
[----:B--2---:R-:W-:-:S05]  /*01d0*/  IADD3 R13, PT, PT, R11, R8, R6 ;  /* 0x000000080b0d7210 */ /* 0x004fca0007ffe006 */
[----:B------:R2:W-:Y:S04]  /*01e0*/  STG.E desc[UR6][R2.64], R13 ;  /* 0x0000000d02007986 */ /* 0x0005e8000c101906 */
[----:B------:R-:W3:Y:S02]  /*01f0*/  LDG.E R7, desc[UR6][R4.64] ;  /* 0x0000000604077981 */ /* 0x000ee4000c1e1900 */
[----:B---3--:R-:W-:-:S05]  /*0200*/  IADD3 R7, PT, PT, R13, R7, R6 ;  /* 0x000000070d077210 */ /* 0x008fca0007ffe006 */
[----:B------:R3:W-:Y:S04]  /*0210*/  STG.E desc[UR6][R2.64], R7 ;  /* 0x0000000702007986 */ /* 0x0007e8000c101906 */
[----:B------:R-:W0:Y:S02]  /*0220*/  LDG.E R8, desc[UR6][R4.64] ;  /* 0x0000000604087981 */ /* 0x000e24000c1e1900 */
[----:B0-----:R-:W-:-:S05]  /*0230*/  IADD3 R9, PT, PT, R7, R8, R6 ;  /* 0x0000000807097210 */ /* 0x001fca0007ffe006 */
[----:B------:R0:W-:Y:S04]  /*0240*/  STG.E desc[UR6][R2.64], R9 ;  /* 0x0000000902007986 */ /* 0x0001e8000c101906 */
[----:B------:R-:W1:Y:S02]  /*0250*/  LDG.E R8, desc[UR6][R4.64] ;  /* 0x0000000604087981 */ /* 0x000e64000c1e1900 */
[----:B-1----:R-:W-:-:S05]  /*0260*/  IADD3 R11, PT, PT, R9, R8, R6 ;  /* 0x00000008090b7210 */ /* 0x002fca0007ffe006 */
[----:B------:R1:W-:Y:S04]  /*0270*/  STG.E desc[UR6][R2.64], R11 ;  /* 0x0000000b02007986 */ /* 0x0003e8000c101906 */
[----:B------:R-:W2:Y:S02]  /*0280*/  LDG.E R8, desc[UR6][R4.64] ;  /* 0x0000000604087981 */ /* 0x000ea4000c1e1900 */
[----:B--2---:R-:W-:-:S05]  /*0290*/  IADD3 R13, PT, PT, R11, R8, R6 ;  /* 0x000000080b0d7210 */ /* 0x004fca0007ffe006 */
[----:B------:R-:W-:Y:S04]  /*02a0*/  STG.E desc[UR6][R2.64], R13 ;  /* 0x0000000d02007986 */ /* 0x000fe8000c101906 */
[----:B------:R-:W2:Y:S02]  /*02b0*/  LDG.E R8, desc[UR6][R4.64] ;  /* 0x0000000604087981 */ /* 0x000ea4000c1e1900 */
[----:B--2---:R-:W-:-:S05]  /*02c0*/  IADD3 R15, PT, PT, R13, R8, R6 ;  /* 0x000000080d0f7210 */ /* 0x004fca0007ffe006 */
[----:B------:R-:W-:Y:S04]  /*02d0*/  STG.E desc[UR6][R2.64], R15 ;  /* 0x0000000f02007986 */ /* 0x000fe8000c101906 */
[----:B---3--:R-:W0:Y:S01]  /*02e0*/  LDG.E R7, desc[UR6][R4.64] ;  /* 0x0000000604077981 */ /* 0x008e22000c1e1900 */
[----:B------:R-:W2:Y:S01]  /*02f0*/  S2UR UR5, SR_CgaCtaId ;  /* 0x00000000000579c3 */ /* 0x000ea20000008800 */
[----:B------:R-:W-:Y:S01]  /*0300*/  UMOV UR4, 0x400 ;  /* 0x0000040000047882 */ /* 0x000fe20000000000 */
[----:B0-----:R-:W-:-:S05]  /*0310*/  IADD3 R9, PT, PT, R15, R7, R6 ;  /* 0x000000070f097210 */ /* 0x001fca0007ffe006 */
[----:B------:R-:W-:Y:S04]  /*0320*/  STG.E desc[UR6][R2.64], R9 ;  /* 0x0000000902007986 */ /* 0x000fe8000c101906 */
[----:B------:R-:W1:Y:S01]  /*0330*/  LDG.E R8, desc[UR6][R4.64] ;  /* 0x0000000604087981 */ /* 0x000e62000c1e1900 */
[----:B--2---:R-:W-:-:S06]  /*0340*/  ULEA UR4, UR5, UR4, 0x18 ;  /* 0x0000000405047291 */ /* 0x004fcc000f8ec0ff */
[----:B------:R-:W-:-:S05]  /*0350*/  LEA R7, R0, UR4, 0x2 ;  /* 0x0000000400077c11 */ /* 0x000fca000f8e10ff */
[----:B------:R-:W-:Y:S01]  /*0360*/  STS [R7], R6 ;  /* 0x0000000607007388 */ /* 0x000fe20000000800 */
[----:B-1----:R-:W-:-:S05]  /*0370*/  IADD3 R11, PT, PT, R9, R8, R6 ;  /* 0x00000008090b7210 */ /* 0x002fca0007ffe006 */
[----:B------:R-:W-:Y:S01]  /*0380*/  STG.E desc[UR6][R2.64], R11 ;  /* 0x0000000b02007986 */ /* 0x000fe2000c101906 */
[----:B------:R-:W-:Y:S05]  /*0390*/  EXIT ;  /* 0x000000000000794d */ /* 0x000fea0003800000 */
.L_x_0:
[----:B------:R-:W-:-:S00]  /*03a0*/  BRA `(.L_x_0) ;  /* 0xfffffffc00fc7947 */ /* 0x000fc0000383ffff */
[----:B------:R-:W-:-:S00]  /*03b0*/  NOP ;  /* 0x0000000000007918 */ /* 0x000fc00000000000 */
        /* <DEDUP_REMOVED lines=12> */
.L_x_1:


//--------------------- .nv.shared._Z6vecAddPiS_S_m --------------------------
	.section	.nv.shared._Z6vecAddPiS_S_m,"aw",@nobits
	.sectionflags	@""
	.align	16
	.zero		1024


//--------------------- .nv.shared.reserved.0     --------------------------
	.section	.nv.shared.reserved.0,"aw",@nobits
	.weak		__nv_reservedSMEM_offset_0_alias
	.size		__nv_reservedSMEM_offset_0_alias, 0, 64
	.other		__nv_reservedSMEM_offset_0_alias,@"STO_CUDA_RESERVED_SHARED STV_DEFAULT"
__nv_reservedSMEM_offset_0_alias:
	.zero		0
	.zero		64


//--------------------- .nv.constant0._Z6vecAddPiS_S_m --------------------------
	.section	.nv.constant0._Z6vecAddPiS_S_m,"a",@progbits
	.sectionflags	@""
	.align	4
.nv.constant0._Z6vecAddPiS_S_m:
	.zero		928


//--------------------- SYMBOLS --------------------------

	.type		.nv.reservedSmem.offset0,@object
	.size		.nv.reservedSmem.offset0,0x4
	.type		.nv.reservedSmem.cap,@object
	.size		.nv.reservedSmem.cap,0x4
